//
// Generated by NVIDIA NVVM Compiler
//
// Compiler Build ID: CL-36424714
// Cuda compilation tools, release 13.0, V13.0.88
// Based on NVVM 20.0.0
//

.version 9.0
.target sm_100
.address_size 64

	// .globl	_Z9Gpu_calPIPd

.visible .entry _Z9Gpu_calPIPd(
	.param .u64 .ptr .align 1 _Z9Gpu_calPIPd_param_0
)
{
	.reg .pred 	%p<2>;
	.reg .b32 	%r<19>;
	.reg .b64 	%rd<5>;
	.reg .b64 	%fd<30>;

	ld.param.u64 	%rd1, [_Z9Gpu_calPIPd_param_0];
	mov.u32 	%r8, %ctaid.x;
	mov.u32 	%r9, %ntid.x;
	mul.lo.s32 	%r10, %r8, %r9;
	mov.u32 	%r11, %ntid.y;
	mov.u32 	%r12, %tid.x;
	mad.lo.s32 	%r1, %r10, %r11, %r12;
	shl.b32 	%r13, %r1, 12;
	or.b32  	%r18, %r13, 1;
	mov.f64 	%fd29, 0d0000000000000000;
	mov.b32 	%r17, 3;
$L__BB0_1:
	add.s32 	%r14, %r18, -1;
	cvt.rn.f64.s32 	%fd5, %r14;
	add.f64 	%fd6, %fd5, 0d3FE0000000000000;
	mul.f64 	%fd7, %fd6, 0d3E50000000000000;
	fma.rn.f64 	%fd8, %fd7, %fd7, 0d3FF0000000000000;
	mov.f64 	%fd9, 0d4010000000000000;
	div.rn.f64 	%fd10, %fd9, %fd8;
	add.f64 	%fd11, %fd29, %fd10;
	cvt.rn.f64.s32 	%fd12, %r18;
	add.f64 	%fd13, %fd12, 0d3FE0000000000000;
	mul.f64 	%fd14, %fd13, 0d3E50000000000000;
	fma.rn.f64 	%fd15, %fd14, %fd14, 0d3FF0000000000000;
	div.rn.f64 	%fd16, %fd9, %fd15;
	add.f64 	%fd17, %fd11, %fd16;
	add.s32 	%r15, %r18, 1;
	cvt.rn.f64.s32 	%fd18, %r15;
	add.f64 	%fd19, %fd18, 0d3FE0000000000000;
	mul.f64 	%fd20, %fd19, 0d3E50000000000000;
	fma.rn.f64 	%fd21, %fd20, %fd20, 0d3FF0000000000000;
	div.rn.f64 	%fd22, %fd9, %fd21;
	add.f64 	%fd2, %fd17, %fd22;
	setp.eq.s32 	%p1, %r17, 4095;
	@%p1 bra 	$L__BB0_3;
	add.s32 	%r16, %r18, 2;
	cvt.rn.f64.s32 	%fd23, %r16;
	add.f64 	%fd24, %fd23, 0d3FE0000000000000;
	mul.f64 	%fd25, %fd24, 0d3E50000000000000;
	fma.rn.f64 	%fd26, %fd25, %fd25, 0d3FF0000000000000;
	mov.f64 	%fd27, 0d4010000000000000;
	div.rn.f64 	%fd28, %fd27, %fd26;
	add.f64 	%fd29, %fd2, %fd28;
	add.s32 	%r18, %r18, 4;
	add.s32 	%r17, %r17, 4;
	bra.uni 	$L__BB0_1;
$L__BB0_3:
	cvta.to.global.u64 	%rd2, %rd1;
	mul.wide.s32 	%rd3, %r1, 8;
	add.s64 	%rd4, %rd2, %rd3;
	st.global.f64 	[%rd4], %fd2;
	ret;

}


// ===== COMPILED SASS (sm_100) =====

	.target	sm_100

	.elftype	@"ET_EXEC"


//--------------------- .note.nv.tkinfo           --------------------------
	.section	.note.nv.tkinfo,"",@"SHT_NOTE"
	.sectionflags	@"SHF_NOTE_NV_TKINFO"
	.tkinfo
        /*0018*/ 	.word	0x00000002
        /*0030*/ 	.string	""
        /*0030*/ 	.string	"ptxas"
        /*0030*/ 	.string	"Cuda compilation tools, release 13.0, V13.0.88"
        /*0030*/ 	.string	"Build cuda_13.0.r13.0/compiler.36424714_0"
        /*0030*/ 	.string	"-arch sm_100 -m 64 "



//--------------------- .note.nv.cuinfo           --------------------------
	.section	.note.nv.cuinfo,"",@"SHT_NOTE"
	.sectionflags	@"SHF_NOTE_NV_CUINFO"
        /*0018*/ 	.short	0x0002
        /*001a*/ 	.short	0x0064
        /*001c*/ 	.short	0x0082
	.zero		2


//--------------------- .nv.info                  --------------------------
	.section	.nv.info,"",@"SHT_CUDA_INFO"
	.align	4


	//----- nvinfo : EIATTR_REGCOUNT
	.align		4
        /*0000*/ 	.byte	0x04, 0x2f
        /*0002*/ 	.short	(.L_1 - .L_0)
	.align		4
.L_0:
        /*0004*/ 	.word	index@(_Z9Gpu_calPIPd)
        /*0008*/ 	.word	0x0000001c


	//----- nvinfo : EIATTR_FRAME_SIZE
	.align		4
.L_1:
        /*000c*/ 	.byte	0x04, 0x11
        /*000e*/ 	.short	(.L_3 - .L_2)
	.align		4
.L_2:
        /*0010*/ 	.word	index@($__internal_0_$__cuda_sm20_div_rn_f64_full)
        /*0014*/ 	.word	0x00000000


	//----- nvinfo : EIATTR_FRAME_SIZE
	.align		4
.L_3:
        /*0018*/ 	.byte	0x04, 0x11
        /*001a*/ 	.short	(.L_5 - .L_4)
	.align		4
.L_4:
        /*001c*/ 	.word	index@(_Z9Gpu_calPIPd)
        /*0020*/ 	.word	0x00000000


	//----- nvinfo : EIATTR_MIN_STACK_SIZE
	.align		4
.L_5:
        /*0024*/ 	.byte	0x04, 0x12
        /*0026*/ 	.short	(.L_7 - .L_6)
	.align		4
.L_6:
        /*0028*/ 	.word	index@(_Z9Gpu_calPIPd)
        /*002c*/ 	.word	0x00000000
.L_7:


//--------------------- .nv.compat                --------------------------
	.section	.nv.compat,"",@"SHT_CUDA_COMPAT_INFO"
	.align	4
        /*0000*/ 	.byte	0x02, 0x09, 0x00, 0x00, 0x02, 0x02, 0x01, 0x00, 0x02, 0x05, 0x05, 0x00, 0x03, 0x07, 0x01, 0x01
        /*0010*/ 	.byte	0x02, 0x03, 0x00, 0x00, 0x02, 0x06, 0x01, 0x00, 0x04, 0x0b, 0x08, 0x00, 0x01, 0x00, 0x00, 0x00
        /*0020*/ 	.byte	0x00, 0x00, 0x00, 0x00


//--------------------- .nv.info._Z9Gpu_calPIPd   --------------------------
	.section	.nv.info._Z9Gpu_calPIPd,"",@"SHT_CUDA_INFO"
	.sectionflags	@""
	.align	4


	//----- nvinfo : EIATTR_CUDA_API_VERSION
	.align		4
        /*0000*/ 	.byte	0x04, 0x37
        /*0002*/ 	.short	(.L_9 - .L_8)
.L_8:
        /*0004*/ 	.word	0x00000082


	//----- nvinfo : EIATTR_KPARAM_INFO
	.align		4
.L_9:
        /*0008*/ 	.byte	0x04, 0x17
        /*000a*/ 	.short	(.L_11 - .L_10)
.L_10:
        /*000c*/ 	.word	0x00000000
        /*0010*/ 	.short	0x0000
        /*0012*/ 	.short	0x0000
        /*0014*/ 	.byte	0x00, 0xf5, 0x21, 0x00


	//----- nvinfo : EIATTR_SPARSE_MMA_MASK
	.align		4
.L_11:
        /*0018*/ 	.byte	0x03, 0x50
        /*001a*/ 	.short	0x0000


	//----- nvinfo : EIATTR_MAXREG_COUNT
	.align		4
        /*001c*/ 	.byte	0x03, 0x1b
        /*001e*/ 	.short	0x00ff


	//----- nvinfo : EIATTR_MERCURY_ISA_VERSION
	.align		4
        /*0020*/ 	.byte	0x03, 0x5f
        /*0022*/ 	.short	0x0101


	//----- nvinfo : EIATTR_VRC_CTA_INIT_COUNT
	.align		4
        /*0024*/ 	.byte	0x02, 0x4a
	.zero		1
	.zero		1


	//----- nvinfo : EIATTR_EXIT_INSTR_OFFSETS
	.align		4
        /*0028*/ 	.byte	0x04, 0x1c
        /*002a*/ 	.short	(.L_13 - .L_12)


	//   ....[0]....
.L_12:
        /*002c*/ 	.word	0x000007a0


	//----- nvinfo : EIATTR_CRS_STACK_SIZE
	.align		4
.L_13:
        /*0030*/ 	.byte	0x04, 0x1e
        /*0032*/ 	.short	(.L_15 - .L_14)
.L_14:
        /*0034*/ 	.word	0x00000000


	//----- nvinfo : EIATTR_CBANK_PARAM_SIZE
	.align		4
.L_15:
        /*0038*/ 	.byte	0x03, 0x19
        /*003a*/ 	.short	0x0008


	//----- nvinfo : EIATTR_PARAM_CBANK
	.align		4
        /*003c*/ 	.byte	0x04, 0x0a
        /*003e*/ 	.short	(.L_17 - .L_16)
	.align		4
.L_16:
        /*0040*/ 	.word	index@(.nv.constant0._Z9Gpu_calPIPd)
        /*0044*/ 	.short	0x0380
        /*0046*/ 	.short	0x0008


	//----- nvinfo : EIATTR_SW_WAR
	.align		4
.L_17:
        /*0048*/ 	.byte	0x04, 0x36
        /*004a*/ 	.short	(.L_19 - .L_18)
.L_18:
        /*004c*/ 	.word	0x00000008
.L_19:


//--------------------- .nv.callgraph             --------------------------
	.section	.nv.callgraph,"",@"SHT_CUDA_CALLGRAPH"
	.align	4
	.sectionentsize	8
	.align		4
        /*0000*/ 	.word	0x00000000
	.align		4
        /*0004*/ 	.word	0xffffffff
	.align		4
        /*0008*/ 	.word	0x00000000
	.align		4
        /*000c*/ 	.word	0xfffffffe
	.align		4
        /*0010*/ 	.word	0x00000000
	.align		4
        /*0014*/ 	.word	0xfffffffd
	.align		4
        /*0018*/ 	.word	0x00000000
	.align		4
        /*001c*/ 	.word	0xfffffffc


//--------------------- .text._Z9Gpu_calPIPd      --------------------------
	.section	.text._Z9Gpu_calPIPd,"ax",@progbits
	.align	128
        .global         _Z9Gpu_calPIPd
        .type           _Z9Gpu_calPIPd,@function
        .size           _Z9Gpu_calPIPd,(.L_x_17 - _Z9Gpu_calPIPd)
        .other          _Z9Gpu_calPIPd,@"STO_CUDA_ENTRY STV_DEFAULT"
_Z9Gpu_calPIPd:
.text._Z9Gpu_calPIPd:
[----:B------:R-:W-:Y:S01]  /*0000*/  LDC R1, c[0x0][0x37c] ;  /* 0x0000df00ff017b82 */ /* 0x000fe20000000800 */
[----:B------:R-:W0:Y:S07]  /*0010*/  S2R R3, SR_TID.X ;  /* 0x0000000000037919 */ /* 0x000e2e0000002100 */
[----:B------:R-:W1:Y:S01]  /*0020*/  S2UR UR4, SR_CTAID.X ;  /* 0x00000000000479c3 */ /* 0x000e620000002500 */
[----:B------:R-:W1:Y:S01]  /*0030*/  LDCU UR5, c[0x0][0x360] ;  /* 0x00006c00ff0577ac */ /* 0x000e620008000800 */
[----:B------:R-:W-:Y:S01]  /*0040*/  CS2R R22, SRZ ;  /* 0x0000000000167805 */ /* 0x000fe2000001ff00 */
[----:B------:R-:W2:Y:S05]  /*0050*/  LDCU.64 UR6, c[0x0][0x358] ;  /* 0x00006b00ff0677ac */ /* 0x000eaa0008000a00 */
[----:B------:R-:W0:Y:S01]  /*0060*/  LDC R0, c[0x0][0x364] ;  /* 0x0000d900ff007b82 */ /* 0x000e220000000800 */
[----:B-1----:R-:W-:-:S03]  /*0070*/  UIMAD UR4, UR4, UR5, URZ ;  /* 0x00000005040472a4 */ /* 0x002fc6000f8e02ff */
[----:B------:R-:W-:-:S03]  /*0080*/  UMOV UR5, 0x3 ;  /* 0x0000000300057882 */ /* 0x000fc60000000000 */
[----:B0-----:R-:W-:-:S05]  /*0090*/  IMAD R0, R0, UR4, R3 ;  /* 0x0000000400007c24 */ /* 0x001fca000f8e0203 */
[----:B--2---:R-:W-:-:S07]  /*00a0*/  LEA R3, R0, 0x1, 0xc ;  /* 0x0000000100037811 */ /* 0x004fce00078e60ff */
.L_x_9:
[----:B------:R-:W-:Y:S01]  /*00b0*/  VIADD R2, R3, 0xffffffff ;  /* 0xffffffff03027836 */ /* 0x000fe20000000000 */
[----:B------:R-:W-:Y:S01]  /*00c0*/  UMOV UR4, URZ ;  /* 0x000000ff00047c82 */ /* 0x000fe20008000000 */
[----:B------:R-:W-:Y:S01]  /*00d0*/  UMOV UR8, 0x40100000 ;  /* 0x4010000000087882 */ /* 0x000fe20000000000 */
[----:B------:R-:W-:Y:S01]  /*00e0*/  BSSY.RECONVERGENT B0, `(.L_x_0) ;  /* 0x0000016000007945 */ /* 0x000fe20003800200 */
[----:B------:R-:W0:Y:S02]  /*00f0*/  I2F.F64 R4, R2 ;  /* 0x0000000200047312 */ /* 0x000e240000201c00 */
[----:B0-----:R-:W-:-:S08]  /*0100*/  DADD R4, R4, 0.5 ;  /* 0x3fe0000004047429 */ /* 0x001fd00000000000 */
[----:B------:R-:W-:-:S08]  /*0110*/  DMUL R4, R4, 1.490116119384765625e-08 ;  /* 0x3e50000004047828 */ /* 0x000fd00000000000 */
[----:B------:R-:W-:Y:S01]  /*0120*/  DFMA R6, R4, R4, 1 ;  /* 0x3ff000000406742b */ /* 0x000fe20000000004 */
[----:B------:R-:W-:-:S05]  /*0130*/  IMAD.MOV.U32 R4, RZ, RZ, 0x1 ;  /* 0x00000001ff047424 */ /* 0x000fca00078e00ff */
[----:B------:R-:W0:Y:S02]  /*0140*/  MUFU.RCP64H R5, R7 ;  /* 0x0000000700057308 */ /* 0x000e240000001800 */
[----:B0-----:R-:W-:-:S08]  /*0150*/  DFMA R8, -R6, R4, 1 ;  /* 0x3ff000000608742b */ /* 0x001fd00000000104 */
[----:B------:R-:W-:-:S08]  /*0160*/  DFMA R8, R8, R8, R8 ;  /* 0x000000080808722b */ /* 0x000fd00000000008 */
[----:B------:R-:W-:-:S08]  /*0170*/  DFMA R8, R4, R8, R4 ;  /* 0x000000080408722b */ /* 0x000fd00000000004 */
[----:B------:R-:W-:-:S08]  /*0180*/  DFMA R4, -R6, R8, 1 ;  /* 0x3ff000000604742b */ /* 0x000fd00000000108 */
[----:B------:R-:W-:-:S08]  /*0190*/  DFMA R4, R8, R4, R8 ;  /* 0x000000040804722b */ /* 0x000fd00000000008 */
[----:B------:R-:W-:-:S08]  /*01a0*/  DMUL R8, R4, 4 ;  /* 0x4010000004087828 */ /* 0x000fd00000000000 */
[----:B------:R-:W-:-:S08]  /*01b0*/  DFMA R10, -R6, R8, 4 ;  /* 0x40100000060a742b */ /* 0x000fd00000000108 */
[----:B------:R-:W-:-:S10]  /*01c0*/  DFMA R4, R4, R10, R8 ;  /* 0x0000000a0404722b */ /* 0x000fd40000000008 */
[----:B------:R-:W-:-:S05]  /*01d0*/  FFMA R2, RZ, R7, R5 ;  /* 0x00000007ff027223 */ /* 0x000fca0000000005 */
[----:B------:R-:W-:-:S13]  /*01e0*/  FSETP.GT.AND P0, PT, |R2|, 1.469367938527859385e-39, PT ;  /* 0x001000000200780b */ /* 0x000fda0003f04200 */
[----:B------:R-:W-:Y:S05]  /*01f0*/  @P0 BRA `(.L_x_1) ;  /* 0x0000000000100947 */ /* 0x000fea0003800000 */
[----:B------:R-:W-:-:S07]  /*0200*/  MOV R2, 0x220 ;  /* 0x0000022000027802 */ /* 0x000fce0000000f00 */
[----:B------:R-:W-:Y:S05]  /*0210*/  CALL.REL.NOINC `($__internal_0_$__cuda_sm20_div_rn_f64_full) ;  /* 0x0000000400647944 */ /* 0x000fea0003c00000 */
[----:B------:R-:W-:Y:S02]  /*0220*/  IMAD.MOV.U32 R4, RZ, RZ, R6 ;  /* 0x000000ffff047224 */ /* 0x000fe400078e0006 */
[----:B------:R-:W-:-:S07]  /*0230*/  IMAD.MOV.U32 R5, RZ, RZ, R7 ;  /* 0x000000ffff057224 */ /* 0x000fce00078e0007 */
.L_x_1:
[----:B------:R-:W-:Y:S05]  /*0240*/  BSYNC.RECONVERGENT B0 ;  /* 0x0000000000007941 */ /* 0x000fea0003800200 */
.L_x_0:
[----:B------:R-:W0:Y:S01]  /*0250*/  I2F.F64 R6, R3 ;  /* 0x0000000300067312 */ /* 0x000e220000201c00 */
[----:B------:R-:W-:Y:S01]  /*0260*/  BSSY.RECONVERGENT B0, `(.L_x_2) ;  /* 0x0000016000007945 */ /* 0x000fe20003800200 */
[----:B------:R-:W-:Y:S02]  /*0270*/  DADD R22, R4, R22 ;  /* 0x0000000004167229 */ /* 0x000fe40000000016 */
        /* <DEDUP_REMOVED lines=16> */
[----:B------:R-:W-:Y:S01]  /*0380*/  IMAD.MOV.U32 R6, RZ, RZ, R8 ;  /* 0x000000ffff067224 */ /* 0x000fe200078e0008 */
[----:B------:R-:W-:Y:S01]  /*0390*/  MOV R2, 0x3c0 ;  /* 0x000003c000027802 */ /* 0x000fe20000000f00 */
[----:B------:R-:W-:-:S07]  /*03a0*/  IMAD.MOV.U32 R7, RZ, RZ, R9 ;  /* 0x000000ffff077224 */ /* 0x000fce00078e0009 */
[----:B------:R-:W-:Y:S05]  /*03b0*/  CALL.REL.NOINC `($__internal_0_$__cuda_sm20_div_rn_f64_full) ;  /* 0x0000000000fc7944 */ /* 0x000fea0003c00000 */
.L_x_3:
[----:B------:R-:W-:Y:S05]  /*03c0*/  BSYNC.RECONVERGENT B0 ;  /* 0x0000000000007941 */ /* 0x000fea0003800200 */
.L_x_2:
[----:B------:R-:W-:Y:S01]  /*03d0*/  VIADD R2, R3, 0x1 ;  /* 0x0000000103027836 */ /* 0x000fe20000000000 */
[----:B------:R-:W-:Y:S01]  /*03e0*/  BSSY.RECONVERGENT B0, `(.L_x_4) ;  /* 0x0000019000007945 */ /* 0x000fe20003800200 */
[----:B------:R-:W-:Y:S02]  /*03f0*/  DADD R22, R22, R6 ;  /* 0x0000000016167229 */ /* 0x000fe40000000006 */
        /* <DEDUP_REMOVED lines=21> */
[----:B------:R-:W-:Y:S02]  /*0550*/  IMAD.MOV.U32 R4, RZ, RZ, R6 ;  /* 0x000000ffff047224 */ /* 0x000fe400078e0006 */
[----:B------:R-:W-:-:S07]  /*0560*/  IMAD.MOV.U32 R5, RZ, RZ, R7 ;  /* 0x000000ffff057224 */ /* 0x000fce00078e0007 */
.L_x_5:
[----:B------:R-:W-:Y:S05]  /*0570*/  BSYNC.RECONVERGENT B0 ;  /* 0x0000000000007941 */ /* 0x000fea0003800200 */
.L_x_4:
[----:B------:R-:W-:Y:S01]  /*0580*/  UISETP.NE.AND UP0, UPT, UR5, 0xfff, UPT ;  /* 0x00000fff0500788c */ /* 0x000fe2000bf05270 */
[----:B------:R-:W-:-:S08]  /*0590*/  DADD R22, R22, R4 ;  /* 0x0000000016167229 */ /* 0x000fd00000000004 */
[----:B------:R-:W-:Y:S05]  /*05a0*/  BRA.U !UP0, `(.L_x_6) ;  /* 0x0000000108707547 */ /* 0x000fea000b800000 */
[----:B------:R-:W-:Y:S01]  /*05b0*/  VIADD R2, R3, 0x2 ;  /* 0x0000000203027836 */ /* 0x000fe20000000000 */
[----:B------:R-:W-:Y:S03]  /*05c0*/  BSSY.RECONVERGENT B0, `(.L_x_7) ;  /* 0x0000016000007945 */ /* 0x000fe60003800200 */
        /* <DEDUP_REMOVED lines=19> */
[----:B------:R-:W-:Y:S01]  /*0700*/  MOV R4, R6 ;  /* 0x0000000600047202 */ /* 0x000fe20000000f00 */
[----:B------:R-:W-:-:S07]  /*0710*/  IMAD.MOV.U32 R5, RZ, RZ, R7 ;  /* 0x000000ffff057224 */ /* 0x000fce00078e0007 */
.L_x_8:
[----:B------:R-:W-:Y:S05]  /*0720*/  BSYNC.RECONVERGENT B0 ;  /* 0x0000000000007941 */ /* 0x000fea0003800200 */
.L_x_7:
[----:B------:R-:W-:Y:S01]  /*0730*/  DADD R22, R22, R4 ;  /* 0x0000000016167229 */ /* 0x000fe20000000004 */
[----:B------:R-:W-:Y:S01]  /*0740*/  VIADD R3, R3, 0x4 ;  /* 0x0000000403037836 */ /* 0x000fe20000000000 */
[----:B------:R-:W-:Y:S01]  /*0750*/  UIADD3 UR5, UPT, UPT, UR5, 0x4, URZ ;  /* 0x0000000405057890 */ /* 0x000fe2000fffe0ff */
[----:B------:R-:W-:Y:S11]  /*0760*/  BRA `(.L_x_9) ;  /* 0xfffffff800507947 */ /* 0x000ff6000383ffff */
.L_x_6:
[----:B------:R-:W0:Y:S02]  /*0770*/  LDC.64 R2, c[0x0][0x380] ;  /* 0x0000e000ff027b82 */ /* 0x000e240000000a00 */
[----:B0-----:R-:W-:-:S05]  /*0780*/  IMAD.WIDE R2, R0, 0x8, R2 ;  /* 0x0000000800027825 */ /* 0x001fca00078e0202 */
[----:B------:R-:W-:Y:S01]  /*0790*/  STG.E.64 desc[UR6][R2.64], R22 ;  /* 0x0000001602007986 */ /* 0x000fe2000c101b06 */
[----:B------:R-:W-:Y:S05]  /*07a0*/  EXIT ;  /* 0x000000000000794d */ /* 0x000fea0003800000 */
        .weak           $__internal_0_$__cuda_sm20_div_rn_f64_full
        .type           $__internal_0_$__cuda_sm20_div_rn_f64_full,@function
        .size           $__internal_0_$__cuda_sm20_div_rn_f64_full,(.L_x_17 - $__internal_0_$__cuda_sm20_div_rn_f64_full)
$__internal_0_$__cuda_sm20_div_rn_f64_full:
[C---:B------:R-:W-:Y:S01]  /*07b0*/  FSETP.GEU.AND P0, PT, |R7|.reuse, 1.469367938527859385e-39, PT ;  /* 0x001000000700780b */ /* 0x040fe20003f0e200 */
[--C-:B------:R-:W-:Y:S01]  /*07c0*/  IMAD.MOV.U32 R10, RZ, RZ, R6.reuse ;  /* 0x000000ffff0a7224 */ /* 0x100fe200078e0006 */
[C---:B------:R-:W-:Y:S01]  /*07d0*/  LOP3.LUT R8, R7.reuse, 0x800fffff, RZ, 0xc0, !PT ;  /* 0x800fffff07087812 */ /* 0x040fe200078ec0ff */
[----:B------:R-:W-:Y:S01]  /*07e0*/  IMAD.MOV.U32 R11, RZ, RZ, R7 ;  /* 0x000000ffff0b7224 */ /* 0x000fe200078e0007 */
[----:B------:R-:W-:Y:S01]  /*07f0*/  LOP3.LUT R7, R7, 0x7ff00000, RZ, 0xc0, !PT ;  /* 0x7ff0000007077812 */ /* 0x000fe200078ec0ff */
[----:B------:R-:W-:Y:S01]  /*0800*/  IMAD.MOV.U32 R18, RZ, RZ, 0x1 ;  /* 0x00000001ff127424 */ /* 0x000fe200078e00ff */
[----:B------:R-:W-:Y:S01]  /*0810*/  LOP3.LUT R9, R8, 0x3ff00000, RZ, 0xfc, !PT ;  /* 0x3ff0000008097812 */ /* 0x000fe200078efcff */
[----:B------:R-:W-:Y:S02]  /*0820*/  IMAD.MOV.U32 R8, RZ, RZ, R6 ;  /* 0x000000ffff087224 */ /* 0x000fe400078e0006 */
[----:B------:R-:W-:Y:S02]  /*0830*/  IMAD.U32 R13, RZ, RZ, UR8 ;  /* 0x00000008ff0d7e24 */ /* 0x000fe4000f8e00ff */
[----:B------:R-:W-:-:S02]  /*0840*/  IMAD.U32 R12, RZ, RZ, UR4 ;  /* 0x00000004ff0c7e24 */ /* 0x000fc4000f8e00ff */
[----:B------:R-:W-:-:S03]  /*0850*/  @!P0 DMUL R8, R10, 8.98846567431157953865e+307 ;  /* 0x7fe000000a088828 */ /* 0x000fc60000000000 */
[----:B------:R-:W-:-:S03]  /*0860*/  MOV R14, R12 ;  /* 0x0000000c000e7202 */ /* 0x000fc60000000f00 */
[----:B------:R-:W0:Y:S02]  /*0870*/  MUFU.RCP64H R19, R9 ;  /* 0x0000000900137308 */ /* 0x000e240000001800 */
[----:B0-----:R-:W-:-:S08]  /*0880*/  DFMA R4, R18, -R8, 1 ;  /* 0x3ff000001204742b */ /* 0x001fd00000000808 */
[----:B------:R-:W-:-:S08]  /*0890*/  DFMA R4, R4, R4, R4 ;  /* 0x000000040404722b */ /* 0x000fd00000000004 */
[----:B------:R-:W-:Y:S01]  /*08a0*/  DFMA R18, R18, R4, R18 ;  /* 0x000000041212722b */ /* 0x000fe20000000012 */
[----:B------:R-:W-:Y:S01]  /*08b0*/  LOP3.LUT R4, R13, 0x7ff00000, RZ, 0xc0, !PT ;  /* 0x7ff000000d047812 */ /* 0x000fe200078ec0ff */
[----:B------:R-:W-:-:S03]  /*08c0*/  IMAD.MOV.U32 R5, RZ, RZ, 0x1ca00000 ;  /* 0x1ca00000ff057424 */ /* 0x000fc600078e00ff */
[----:B------:R-:W-:Y:S01]  /*08d0*/  ISETP.GE.U32.AND P1, PT, R4, R7, PT ;  /* 0x000000070400720c */ /* 0x000fe20003f26070 */
[----:B------:R-:W-:Y:S02]  /*08e0*/  IMAD.MOV.U32 R6, RZ, RZ, R4 ;  /* 0x000000ffff067224 */ /* 0x000fe400078e0004 */
[----:B------:R-:W-:Y:S01]  /*08f0*/  DFMA R16, R18, -R8, 1 ;  /* 0x3ff000001210742b */ /* 0x000fe20000000808 */
[----:B------:R-:W-:Y:S02]  /*0900*/  SEL R15, R5, 0x63400000, !P1 ;  /* 0x63400000050f7807 */ /* 0x000fe40004800000 */
[----:B------:R-:W-:Y:S02]  /*0910*/  FSETP.GEU.AND P1, PT, |R13|, 1.469367938527859385e-39, PT ;  /* 0x001000000d00780b */ /* 0x000fe40003f2e200 */
[----:B------:R-:W-:-:S03]  /*0920*/  LOP3.LUT R15, R15, 0x800fffff, R13, 0xf8, !PT ;  /* 0x800fffff0f0f7812 */ /* 0x000fc600078ef80d */
[----:B------:R-:W-:-:S08]  /*0930*/  DFMA R16, R18, R16, R18 ;  /* 0x000000101210722b */ /* 0x000fd00000000012 */
[----:B------:R-:W-:Y:S05]  /*0940*/  @P1 BRA `(.L_x_10) ;  /* 0x0000000000201947 */ /* 0x000fea0003800000 */
[----:B------:R-:W-:Y:S01]  /*0950*/  LOP3.LUT R19, R11, 0x7ff00000, RZ, 0xc0, !PT ;  /* 0x7ff000000b137812 */ /* 0x000fe200078ec0ff */
[----:B------:R-:W-:-:S03]  /*0960*/  IMAD.MOV.U32 R18, RZ, RZ, RZ ;  /* 0x000000ffff127224 */ /* 0x000fc600078e00ff */
[----:B------:R-:W-:-:S04]  /*0970*/  ISETP.GE.U32.AND P1, PT, R4, R19, PT ;  /* 0x000000130400720c */ /* 0x000fc80003f26070 */
[----:B------:R-:W-:-:S04]  /*0980*/  SEL R19, R5, 0x63400000, !P1 ;  /* 0x6340000005137807 */ /* 0x000fc80004800000 */
[----:B------:R-:W-:-:S04]  /*0990*/  LOP3.LUT R19, R19, 0x80000000, R13, 0xf8, !PT ;  /* 0x8000000013137812 */ /* 0x000fc800078ef80d */
[----:B------:R-:W-:-:S06]  /*09a0*/  LOP3.LUT R19, R19, 0x100000, RZ, 0xfc, !PT ;  /* 0x0010000013137812 */ /* 0x000fcc00078efcff */
[----:B------:R-:W-:-:S10]  /*09b0*/  DFMA R14, R14, 2, -R18 ;  /* 0x400000000e0e782b */ /* 0x000fd40000000812 */
[----:B------:R-:W-:-:S07]  /*09c0*/  LOP3.LUT R6, R15, 0x7ff00000, RZ, 0xc0, !PT ;  /* 0x7ff000000f067812 */ /* 0x000fce00078ec0ff */
.L_x_10:
[----:B------:R-:W-:Y:S01]  /*09d0*/  @!P0 LOP3.LUT R7, R9, 0x7ff00000, RZ, 0xc0, !PT ;  /* 0x7ff0000009078812 */ /* 0x000fe200078ec0ff */
[----:B------:R-:W-:Y:S01]  /*09e0*/  VIADD R24, R6, 0xffffffff ;  /* 0xffffffff06187836 */ /* 0x000fe20000000000 */
[----:B------:R-:W-:Y:S01]  /*09f0*/  DMUL R18, R16, R14 ;  /* 0x0000000e10127228 */ /* 0x000fe20000000000 */
[----:B------:R-:W-:Y:S02]  /*0a00*/  BSSY.RECONVERGENT B1, `(.L_x_11) ;  /* 0x0000037000017945 */ /* 0x000fe40003800200 */
[----:B------:R-:W-:Y:S01]  /*0a10*/  VIADD R25, R7, 0xffffffff ;  /* 0xffffffff07197836 */ /* 0x000fe20000000000 */
[----:B------:R-:W-:-:S04]  /*0a20*/  ISETP.GT.U32.AND P0, PT, R24, 0x7feffffe, PT ;  /* 0x7feffffe1800780c */ /* 0x000fc80003f04070 */
[----:B------:R-:W-:Y:S01]  /*0a30*/  ISETP.GT.U32.OR P0, PT, R25, 0x7feffffe, P0 ;  /* 0x7feffffe1900780c */ /* 0x000fe20000704470 */
[----:B------:R-:W-:-:S08]  /*0a40*/  DFMA R20, R18, -R8, R14 ;  /* 0x800000081214722b */ /* 0x000fd0000000000e */
[----:B------:R-:W-:-:S04]  /*0a50*/  DFMA R20, R16, R20, R18 ;  /* 0x000000141014722b */ /* 0x000fc80000000012 */
[----:B------:R-:W-:Y:S07]  /*0a60*/  @P0 BRA `(.L_x_12) ;  /* 0x00000000006c0947 */ /* 0x000fee0003800000 */
[----:B------:R-:W-:-:S04]  /*0a70*/  LOP3.LUT R7, R11, 0x7ff00000, RZ, 0xc0, !PT ;  /* 0x7ff000000b077812 */ /* 0x000fc800078ec0ff */
[CC--:B------:R-:W-:Y:S02]  /*0a80*/  VIADDMNMX R6, R4.reuse, -R7.reuse, 0xb9600000, !PT ;  /* 0xb960000004067446 */ /* 0x0c0fe40007800907 */
[----:B------:R-:W-:Y:S02]  /*0a90*/  ISETP.GE.U32.AND P0, PT, R4, R7, PT ;  /* 0x000000070400720c */ /* 0x000fe40003f06070 */
[----:B------:R-:W-:Y:S02]  /*0aa0*/  VIMNMX R6, PT, PT, R6, 0x46a00000, PT ;  /* 0x46a0000006067848 */ /* 0x000fe40003fe0100 */
[----:B------:R-:W-:-:S05]  /*0ab0*/  SEL R5, R5, 0x63400000, !P0 ;  /* 0x6340000005057807 */ /* 0x000fca0004000000 */
[----:B------:R-:W-:Y:S02]  /*0ac0*/  IMAD.IADD R12, R6, 0x1, -R5 ;  /* 0x00000001060c7824 */ /* 0x000fe400078e0a05 */
[----:B------:R-:W-:Y:S02]  /*0ad0*/  IMAD.MOV.U32 R6, RZ, RZ, RZ ;  /* 0x000000ffff067224 */ /* 0x000fe400078e00ff */
[----:B------:R-:W-:-:S06]  /*0ae0*/  VIADD R7, R12, 0x7fe00000 ;  /* 0x7fe000000c077836 */ /* 0x000fcc0000000000 */
[----:B------:R-:W-:-:S10]  /*0af0*/  DMUL R4, R20, R6 ;  /* 0x0000000614047228 */ /* 0x000fd40000000000 */
[----:B------:R-:W-:-:S13]  /*0b00*/  FSETP.GTU.AND P0, PT, |R5|, 1.469367938527859385e-39, PT ;  /* 0x001000000500780b */ /* 0x000fda0003f0c200 */
[----:B------:R-:W-:Y:S05]  /*0b10*/  @P0 BRA `(.L_x_13) ;  /* 0x0000000000940947 */ /* 0x000fea0003800000 */
[----:B------:R-:W-:-:S06]  /*0b20*/  DFMA R8, R20, -R8, R14 ;  /* 0x800000081408722b */ /* 0x000fcc000000000e */
[----:B------:R-:W-:-:S04]  /*0b30*/  IMAD.MOV.U32 R8, RZ, RZ, RZ ;  /* 0x000000ffff087224 */ /* 0x000fc800078e00ff */
[C---:B------:R-:W-:Y:S02]  /*0b40*/  FSETP.NEU.AND P0, PT, R9.reuse, RZ, PT ;  /* 0x000000ff0900720b */ /* 0x040fe40003f0d000 */
[----:B------:R-:W-:-:S04]  /*0b50*/  LOP3.LUT R11, R9, 0x80000000, R11, 0x48, !PT ;  /* 0x80000000090b7812 */ /* 0x000fc800078e480b */
[----:B------:R-:W-:-:S07]  /*0b60*/  LOP3.LUT R9, R11, R7, RZ, 0xfc, !PT ;  /* 0x000000070b097212 */ /* 0x000fce00078efcff */
[----:B------:R-:W-:Y:S05]  /*0b70*/  @!P0 BRA `(.L_x_13) ;  /* 0x00000000007c8947 */ /* 0x000fea0003800000 */
[----:B------:R-:W-:Y:S01]  /*0b80*/  IMAD.MOV R7, RZ, RZ, -R12 ;  /* 0x000000ffff077224 */ /* 0x000fe200078e0a0c */
[----:B------:R-:W-:Y:S01]  /*0b90*/  DMUL.RP R8, R20, R8 ;  /* 0x0000000814087228 */ /* 0x000fe20000008000 */
[----:B------:R-:W-:-:S06]  /*0ba0*/  IMAD.MOV.U32 R6, RZ, RZ, RZ ;  /* 0x000000ffff067224 */ /* 0x000fcc00078e00ff */
[----:B------:R-:W-:-:S03]  /*0bb0*/  DFMA R6, R4, -R6, R20 ;  /* 0x800000060406722b */ /* 0x000fc60000000014 */
[----:B------:R-:W-:-:S03]  /*0bc0*/  LOP3.LUT R11, R9, R11, RZ, 0x3c, !PT ;  /* 0x0000000b090b7212 */ /* 0x000fc600078e3cff */
[----:B------:R-:W-:-:S04]  /*0bd0*/  IADD3 R6, PT, PT, -R12, -0x43300000, RZ ;  /* 0xbcd000000c067810 */ /* 0x000fc80007ffe1ff */
[----:B------:R-:W-:-:S04]  /*0be0*/  FSETP.NEU.AND P0, PT, |R7|, R6, PT ;  /* 0x000000060700720b */ /* 0x000fc80003f0d200 */
[----:B------:R-:W-:Y:S02]  /*0bf0*/  FSEL R4, R8, R4, !P0 ;  /* 0x0000000408047208 */ /* 0x000fe40004000000 */
[----:B------:R-:W-:Y:S01]  /*0c00*/  FSEL R5, R11, R5, !P0 ;  /* 0x000000050b057208 */ /* 0x000fe20004000000 */
[----:B------:R-:W-:Y:S06]  /*0c10*/  BRA `(.L_x_13) ;  /* 0x0000000000547947 */ /* 0x000fec0003800000 */
.L_x_12:
[----:B------:R-:W-:-:S14]  /*0c20*/  DSETP.NAN.AND P0, PT, R12, R12, PT ;  /* 0x0000000c0c00722a */ /* 0x000fdc0003f08000 */
[----:B------:R-:W-:Y:S05]  /*0c30*/  @P0 BRA `(.L_x_14) ;  /* 0x0000000000440947 */ /* 0x000fea0003800000 */
[----:B------:R-:W-:-:S14]  /*0c40*/  DSETP.NAN.AND P0, PT, R10, R10, PT ;  /* 0x0000000a0a00722a */ /* 0x000fdc0003f08000 */
[----:B------:R-:W-:Y:S05]  /*0c50*/  @P0 BRA `(.L_x_15) ;  /* 0x0000000000300947 */ /* 0x000fea0003800000 */
[----:B------:R-:W-:Y:S01]  /*0c60*/  ISETP.NE.AND P0, PT, R6, R7, PT ;  /* 0x000000070600720c */ /* 0x000fe20003f05270 */
[----:B------:R-:W-:Y:S01]  /*0c70*/  IMAD.MOV.U32 R4, RZ, RZ, 0x0 ;  /* 0x00000000ff047424 */ /* 0x000fe200078e00ff */
[----:B------:R-:W-:-:S11]  /*0c80*/  MOV R5, 0xfff80000 ;  /* 0xfff8000000057802 */ /* 0x000fd60000000f00 */
[----:B------:R-:W-:Y:S05]  /*0c90*/  @!P0 BRA `(.L_x_13) ;  /* 0x0000000000348947 */ /* 0x000fea0003800000 */
[----:B------:R-:W-:Y:S02]  /*0ca0*/  ISETP.NE.AND P0, PT, R6, 0x7ff00000, PT ;  /* 0x7ff000000600780c */ /* 0x000fe40003f05270 */
[----:B------:R-:W-:Y:S02]  /*0cb0*/  LOP3.LUT R5, R13, 0x80000000, R11, 0x48, !PT ;  /* 0x800000000d057812 */ /* 0x000fe400078e480b */
[----:B------:R-:W-:-:S13]  /*0cc0*/  ISETP.EQ.OR P0, PT, R7, RZ, !P0 ;  /* 0x000000ff0700720c */ /* 0x000fda0004702670 */
[----:B------:R-:W-:Y:S01]  /*0cd0*/  @P0 LOP3.LUT R6, R5, 0x7ff00000, RZ, 0xfc, !PT ;  /* 0x7ff0000005060812 */ /* 0x000fe200078efcff */
[----:B------:R-:W-:Y:S02]  /*0ce0*/  @!P0 IMAD.MOV.U32 R4, RZ, RZ, RZ ;  /* 0x000000ffff048224 */ /* 0x000fe400078e00ff */
[----:B------:R-:W-:Y:S02]  /*0cf0*/  @P0 IMAD.MOV.U32 R4, RZ, RZ, RZ ;  /* 0x000000ffff040224 */ /* 0x000fe400078e00ff */
[----:B------:R-:W-:Y:S01]  /*0d00*/  @P0 IMAD.MOV.U32 R5, RZ, RZ, R6 ;  /* 0x000000ffff050224 */ /* 0x000fe200078e0006 */
[----:B------:R-:W-:Y:S06]  /*0d10*/  BRA `(.L_x_13) ;  /* 0x0000000000147947 */ /* 0x000fec0003800000 */
.L_x_15:
[----:B------:R-:W-:Y:S01]  /*0d20*/  LOP3.LUT R5, R11, 0x80000, RZ, 0xfc, !PT ;  /* 0x000800000b057812 */ /* 0x000fe200078efcff */
[----:B------:R-:W-:Y:S01]  /*0d30*/  IMAD.MOV.U32 R4, RZ, RZ, R10 ;  /* 0x000000ffff047224 */ /* 0x000fe200078e000a */
[----:B------:R-:W-:Y:S06]  /*0d40*/  BRA `(.L_x_13) ;  /* 0x0000000000087947 */ /* 0x000fec0003800000 */
.L_x_14:
[----:B------:R-:W-:Y:S01]  /*0d50*/  LOP3.LUT R5, R13, 0x80000, RZ, 0xfc, !PT ;  /* 0x000800000d057812 */ /* 0x000fe200078efcff */
[----:B------:R-:W-:-:S07]  /*0d60*/  IMAD.MOV.U32 R4, RZ, RZ, R12 ;  /* 0x000000ffff047224 */ /* 0x000fce00078e000c */
.L_x_13:
[----:B------:R-:W-:Y:S05]  /*0d70*/  BSYNC.RECONVERGENT B1 ;  /* 0x0000000000017941 */ /* 0x000fea0003800200 */
.L_x_11:
[----:B------:R-:W-:Y:S02]  /*0d80*/  IMAD.MOV.U32 R6, RZ, RZ, R4 ;  /* 0x000000ffff067224 */ /* 0x000fe400078e0004 */
[----:B------:R-:W-:Y:S02]  /*0d90*/  IMAD.MOV.U32 R7, RZ, RZ, R5 ;  /* 0x000000ffff077224 */ /* 0x000fe400078e0005 */
[----:B------:R-:W-:Y:S02]  /*0da0*/  IMAD.MOV.U32 R4, RZ, RZ, R2 ;  /* 0x000000ffff047224 */ /* 0x000fe400078e0002 */
[----:B------:R-:W-:-:S04]  /*0db0*/  IMAD.MOV.U32 R5, RZ, RZ, 0x0 ;  /* 0x00000000ff057424 */ /* 0x000fc800078e00ff */
[----:B------:R-:W-:Y:S05]  /*0dc0*/  RET.REL.NODEC R4 `(_Z9Gpu_calPIPd) ;  /* 0xfffffff0048c7950 */ /* 0x000fea0003c3ffff */
.L_x_16:
[----:B------:R-:W-:-:S00]  /*0dd0*/  BRA `(.L_x_16) ;  /* 0xfffffffc00fc7947 */ /* 0x000fc0000383ffff */
[----:B------:R-:W-:-:S00]  /*0de0*/  NOP ;  /* 0x0000000000007918 */ /* 0x000fc00000000000 */
        /* <DEDUP_REMOVED lines=9> */
.L_x_17:


//--------------------- .nv.shared.reserved.0     --------------------------
	.section	.nv.shared.reserved.0,"aw",@nobits
	.weak		__nv_reservedSMEM_offset_0_alias
	.size		__nv_reservedSMEM_offset_0_alias, 0, 64
	.other		__nv_reservedSMEM_offset_0_alias,@"STO_CUDA_RESERVED_SHARED STV_DEFAULT"
__nv_reservedSMEM_offset_0_alias:
	.zero		0
	.zero		64


//--------------------- .nv.constant0._Z9Gpu_calPIPd --------------------------
	.section	.nv.constant0._Z9Gpu_calPIPd,"a",@progbits
	.sectionflags	@""
	.align	4
.nv.constant0._Z9Gpu_calPIPd:
	.zero		904


//--------------------- SYMBOLS --------------------------

	.type		.nv.reservedSmem.offset0,@object
	.size		.nv.reservedSmem.offset0,0x4
